	.headerflags	@"EF_CUDA_TEXMODE_UNIFIED EF_CUDA_64BIT_ADDRESS EF_CUDA_ACCELERATORS EF_CUDA_SM90 EF_CUDA_VIRTUAL_SM(EF_CUDA_SM90)"
	.elftype	@"ET_EXEC"


//--------------------- .nv.info                  --------------------------
	.section	.nv.info,"",@"SHT_CUDA_INFO"
	.align	4


	//----- nvinfo : EIATTR_REGCOUNT
	.align		4
        /*0000*/ 	.byte	0x04, 0x2f
        /*0002*/ 	.short	(.L_3 - .L_2)
	.align		4
.L_2:
        /*0004*/ 	.word	index@(triton_poi_fused__native_batch_norm_legit_no_training_relu_14)
        /*0008*/ 	.word	0x0000001c


	//----- nvinfo : EIATTR_MIN_STACK_SIZE
	.align		4
.L_3:
        /*000c*/ 	.byte	0x04, 0x12
        /*000e*/ 	.short	(.L_5 - .L_4)
	.align		4
.L_4:
        /*0010*/ 	.word	index@(triton_poi_fused__native_batch_norm_legit_no_training_relu_14)
        /*0014*/ 	.word	0x00000000


	//----- nvinfo : EIATTR_FRAME_SIZE
	.align		4
.L_5:
        /*0018*/ 	.byte	0x04, 0x11
        /*001a*/ 	.short	(.L_7 - .L_6)
	.align		4
.L_6:
        /*001c*/ 	.word	index@(triton_poi_fused__native_batch_norm_legit_no_training_relu_14)
        /*0020*/ 	.word	0x00000000


	//----- nvinfo : EIATTR_MIN_STACK_SIZE
	.align		4
.L_7:
        /*0024*/ 	.byte	0x04, 0x12
        /*0026*/ 	.short	(.L_9 - .L_8)
	.align		4
.L_8:
        /*0028*/ 	.word	index@(triton_poi_fused__native_batch_norm_legit_no_training_relu_14)
        /*002c*/ 	.word	0x00000000
.L_9:


//--------------------- .nv.info.triton_poi_fused__native_batch_norm_legit_no_training_relu_14 --------------------------
	.section	.nv.info.triton_poi_fused__native_batch_norm_legit_no_training_relu_14,"",@"SHT_CUDA_INFO"
	.sectionflags	@""
	.align	4


	//----- nvinfo : EIATTR_CUDA_API_VERSION
	.align		4
        /*0000*/ 	.byte	0x04, 0x37
        /*0002*/ 	.short	(.L_11 - .L_10)
.L_10:
        /*0004*/ 	.word	0x0000007c


	//----- nvinfo : EIATTR_KPARAM_INFO
	.align		4
.L_11:
        /*0008*/ 	.byte	0x04, 0x17
        /*000a*/ 	.short	(.L_13 - .L_12)
.L_12:
        /*000c*/ 	.word	0x00000000
        /*0010*/ 	.short	0x0006
        /*0012*/ 	.short	0x0030
        /*0014*/ 	.byte	0x00, 0xf0, 0x11, 0x00


	//----- nvinfo : EIATTR_KPARAM_INFO
	.align		4
.L_13:
        /*0018*/ 	.byte	0x04, 0x17
        /*001a*/ 	.short	(.L_15 - .L_14)
.L_14:
        /*001c*/ 	.word	0x00000000
        /*0020*/ 	.short	0x0005
        /*0022*/ 	.short	0x0028
        /*0024*/ 	.byte	0x00, 0xf4, 0x21, 0x00


	//----- nvinfo : EIATTR_KPARAM_INFO
	.align		4
.L_15:
        /*0028*/ 	.byte	0x04, 0x17
        /*002a*/ 	.short	(.L_17 - .L_16)
.L_16:
        /*002c*/ 	.word	0x00000000
        /*0030*/ 	.short	0x0004
        /*0032*/ 	.short	0x0020
        /*0034*/ 	.byte	0x00, 0xf4, 0x21, 0x00


	//----- nvinfo : EIATTR_KPARAM_INFO
	.align		4
.L_17:
        /*0038*/ 	.byte	0x04, 0x17
        /*003a*/ 	.short	(.L_19 - .L_18)
.L_18:
        /*003c*/ 	.word	0x00000000
        /*0040*/ 	.short	0x0003
        /*0042*/ 	.short	0x0018
        /*0044*/ 	.byte	0x00, 0xf4, 0x21, 0x00


	//----- nvinfo : EIATTR_KPARAM_INFO
	.align		4
.L_19:
        /*0048*/ 	.byte	0x04, 0x17
        /*004a*/ 	.short	(.L_21 - .L_20)
.L_20:
        /*004c*/ 	.word	0x00000000
        /*0050*/ 	.short	0x0002
        /*0052*/ 	.short	0x0010
        /*0054*/ 	.byte	0x00, 0xf4, 0x21, 0x00


	//----- nvinfo : EIATTR_KPARAM_INFO
	.align		4
.L_21:
        /*0058*/ 	.byte	0x04, 0x17
        /*005a*/ 	.short	(.L_23 - .L_22)
.L_22:
        /*005c*/ 	.word	0x00000000
        /*0060*/ 	.short	0x0001
        /*0062*/ 	.short	0x0008
        /*0064*/ 	.byte	0x00, 0xf4, 0x21, 0x00


	//----- nvinfo : EIATTR_KPARAM_INFO
	.align		4
.L_23:
        /*0068*/ 	.byte	0x04, 0x17
        /*006a*/ 	.short	(.L_25 - .L_24)
.L_24:
        /*006c*/ 	.word	0x00000000
        /*0070*/ 	.short	0x0000
        /*0072*/ 	.short	0x0000
        /*0074*/ 	.byte	0x00, 0xf4, 0x21, 0x00


	//----- nvinfo : EIATTR_SPARSE_MMA_MASK
	.align		4
.L_25:
        /*0078*/ 	.byte	0x03, 0x50
        /*007a*/ 	.short	0x0000


	//----- nvinfo : EIATTR_MAXREG_COUNT
	.align		4
        /*007c*/ 	.byte	0x03, 0x1b
        /*007e*/ 	.short	0x00ff


	//----- nvinfo : EIATTR_EXIT_INSTR_OFFSETS
	.align		4
        /*0080*/ 	.byte	0x04, 0x1c
        /*0082*/ 	.short	(.L_27 - .L_26)


	//   ....[0]....
.L_26:
        /*0084*/ 	.word	0x00000560


	//   ....[1]....
        /*0088*/ 	.word	0x00000580


	//----- nvinfo : EIATTR_REQNTID
	.align		4
.L_27:
        /*008c*/ 	.byte	0x04, 0x10
        /*008e*/ 	.short	(.L_29 - .L_28)
.L_28:
        /*0090*/ 	.word	0x00000100
        /*0094*/ 	.word	0x00000001
        /*0098*/ 	.word	0x00000001


	//----- nvinfo : EIATTR_CBANK_PARAM_SIZE
	.align		4
.L_29:
        /*009c*/ 	.byte	0x03, 0x19
        /*009e*/ 	.short	0x0034


	//----- nvinfo : EIATTR_PARAM_CBANK
	.align		4
        /*00a0*/ 	.byte	0x04, 0x0a
        /*00a2*/ 	.short	(.L_31 - .L_30)
	.align		4
.L_30:
        /*00a4*/ 	.word	index@(.nv.constant0.triton_poi_fused__native_batch_norm_legit_no_training_relu_14)
        /*00a8*/ 	.short	0x0210
        /*00aa*/ 	.short	0x0034


	//----- nvinfo : EIATTR_SW_WAR
	.align		4
.L_31:
        /*00ac*/ 	.byte	0x04, 0x36
        /*00ae*/ 	.short	(.L_33 - .L_32)
.L_32:
        /*00b0*/ 	.word	0x00000008
.L_33:


//--------------------- .nv.callgraph             --------------------------
	.section	.nv.callgraph,"",@"SHT_CUDA_CALLGRAPH"
	.align	4
	.sectionentsize	8
	.align		4
        /*0000*/ 	.word	0x00000000
	.align		4
        /*0004*/ 	.word	0xffffffff
	.align		4
        /*0008*/ 	.word	0x00000000
	.align		4
        /*000c*/ 	.word	0xfffffffe
	.align		4
        /*0010*/ 	.word	0x00000000
	.align		4
        /*0014*/ 	.word	0xfffffffd
	.align		4
        /*0018*/ 	.word	0x00000000
	.align		4
        /*001c*/ 	.word	0xfffffffc


//--------------------- .nv.constant4             --------------------------
	.section	.nv.constant4,"a",@progbits
	.align	8
	.align		8
.nv.constant4:
        /*0000*/ 	.dword	_$_str
	.align		8
        /*0008*/ 	.dword	_$_str_$_2


//--------------------- .text.triton_poi_fused__native_batch_norm_legit_no_training_relu_14 --------------------------
	.section	.text.triton_poi_fused__native_batch_norm_legit_no_training_relu_14,"ax",@progbits
	.align	128
        .global         triton_poi_fused__native_batch_norm_legit_no_training_relu_14
        .type           triton_poi_fused__native_batch_norm_legit_no_training_relu_14,@function
        .size           triton_poi_fused__native_batch_norm_legit_no_training_relu_14,(.L_x_1 - triton_poi_fused__native_batch_norm_legit_no_training_relu_14)
        .other          triton_poi_fused__native_batch_norm_legit_no_training_relu_14,@"STO_CUDA_ENTRY STV_DEFAULT"
triton_poi_fused__native_batch_norm_legit_no_training_relu_14:
.text.triton_poi_fused__native_batch_norm_legit_no_training_relu_14:
[----:B------:R-:W0:Y:S01]  /*0000*/  LDC R1, c[0x0][0x28] ;  /* 0x00000a00ff017b82 */ /* 0x000e220000000800 */
[----:B------:R-:W1:Y:S01]  /*0010*/  S2R R0, SR_TID.X ;  /* 0x0000000000007919 */ /* 0x000e620000002100 */
[----:B------:R-:W-:Y:S02]  /*0020*/  CS2R R12, SRZ ;  /* 0x00000000000c7805 */ /* 0x000fe4000001ff00 */
[----:B------:R-:W-:Y:S01]  /*0030*/  CS2R R14, SRZ ;  /* 0x00000000000e7805 */ /* 0x000fe2000001ff00 */
[----:B------:R-:W-:Y:S01]  /*0040*/  ULDC.64 UR4, c[0x0][0x208] ;  /* 0x0000820000047ab9 */ /* 0x000fe20000000a00 */
[----:B------:R-:W2:Y:S02]  /*0050*/  S2R R3, SR_CTAID.X ;  /* 0x0000000000037919 */ /* 0x000ea40000002500 */
[----:B------:R-:W3:Y:S08]  /*0060*/  LDC.64 R22, c[0x0][0x218] ;  /* 0x00008600ff167b82 */ /* 0x000ef00000000a00 */
[----:B------:R-:W4:Y:S01]  /*0070*/  LDC.64 R24, c[0x0][0x210] ;  /* 0x00008400ff187b82 */ /* 0x000f220000000a00 */
[----:B-1----:R-:W-:-:S04]  /*0080*/  SHF.L.U32 R0, R0, 0x1, RZ ;  /* 0x0000000100007819 */ /* 0x002fc800000006ff */
[----:B------:R-:W-:-:S04]  /*0090*/  LOP3.LUT R0, R0, 0x1fe, RZ, 0xc0, !PT ;  /* 0x000001fe00007812 */ /* 0x000fc800078ec0ff */
[----:B--2---:R-:W-:-:S04]  /*00a0*/  LEA R0, R3, R0, 0x9 ;  /* 0x0000000003007211 */ /* 0x004fc800078e48ff */
[----:B------:R-:W-:Y:S01]  /*00b0*/  IADD3 R2, R0, 0x1, RZ ;  /* 0x0000000100027810 */ /* 0x000fe20007ffe0ff */
[C---:B------:R-:W-:Y:S01]  /*00c0*/  IMAD.HI R4, R0.reuse, 0x60f25deb, RZ ;  /* 0x60f25deb00047827 */ /* 0x040fe200078e02ff */
[----:B------:R-:W-:-:S03]  /*00d0*/  ISETP.GE.AND P0, PT, R0, 0x24f80, PT ;  /* 0x00024f800000780c */ /* 0x000fc60003f06270 */
[----:B------:R-:W-:Y:S01]  /*00e0*/  IMAD.HI R8, R2, 0x60f25deb, RZ ;  /* 0x60f25deb02087827 */ /* 0x000fe200078e02ff */
[----:B------:R-:W-:Y:S01]  /*00f0*/  SHF.R.U32.HI R5, RZ, 0x1f, R4 ;  /* 0x0000001fff057819 */ /* 0x000fe20000011604 */
[----:B------:R-:W1:Y:S03]  /*0100*/  LDC.64 R2, c[0x0][0x220] ;  /* 0x00008800ff027b82 */ /* 0x000e660000000a00 */
[----:B------:R-:W-:Y:S01]  /*0110*/  LEA.HI.SX32 R5, R4, R5, 0x1a ;  /* 0x0000000504057211 */ /* 0x000fe200078fd2ff */
[----:B------:R-:W-:Y:S01]  /*0120*/  HFMA2.MMA R4, -RZ, RZ, 0, 0 ;  /* 0x00000000ff047435 */ /* 0x000fe200000001ff */
[----:B------:R-:W-:-:S04]  /*0130*/  SHF.R.U32.HI R9, RZ, 0x1f, R8 ;  /* 0x0000001fff097819 */ /* 0x000fc80000011608 */
[----:B------:R-:W-:Y:S02]  /*0140*/  LEA.HI.SX32 R9, R8, R9, 0x1a ;  /* 0x0000000908097211 */ /* 0x000fe400078fd2ff */
[----:B------:R-:W-:-:S03]  /*0150*/  MOV R8, RZ ;  /* 0x000000ff00087202 */ /* 0x000fc60000000f00 */
[----:B------:R-:W-:-:S04]  /*0160*/  IMAD.HI R4, R5, -0x6db6db6d, R4 ;  /* 0x9249249305047827 */ /* 0x000fc800078e0204 */
[----:B------:R-:W-:Y:S01]  /*0170*/  IMAD.HI R6, R9, -0x6db6db6d, R8 ;  /* 0x9249249309067827 */ /* 0x000fe200078e0208 */
[----:B------:R-:W-:-:S04]  /*0180*/  SHF.R.U32.HI R7, RZ, 0x1f, R4 ;  /* 0x0000001fff077819 */ /* 0x000fc80000011604 */
[----:B------:R-:W-:Y:S02]  /*0190*/  SHF.R.U32.HI R11, RZ, 0x1f, R6 ;  /* 0x0000001fff0b7819 */ /* 0x000fe40000011606 */
[----:B------:R-:W-:Y:S02]  /*01a0*/  LEA.HI.SX32 R7, R4, R7, 0x19 ;  /* 0x0000000704077211 */ /* 0x000fe400078fcaff */
[----:B------:R-:W-:-:S03]  /*01b0*/  LEA.HI.SX32 R11, R6, R11, 0x19 ;  /* 0x0000000b060b7211 */ /* 0x000fc600078fcaff */
[----:B------:R-:W-:Y:S02]  /*01c0*/  IMAD R7, R7, -0xe0, R5 ;  /* 0xffffff2007077824 */ /* 0x000fe400078e0205 */
[----:B------:R-:W-:Y:S02]  /*01d0*/  IMAD R17, R11, -0xe0, R9 ;  /* 0xffffff200b117824 */ /* 0x000fe400078e0209 */
[--C-:B-1----:R-:W-:Y:S01]  /*01e0*/  IMAD.WIDE R4, R7, 0x4, R2.reuse ;  /* 0x0000000407047825 */ /* 0x102fe200078e0202 */
[----:B------:R-:W1:Y:S03]  /*01f0*/  LDC.64 R8, c[0x0][0x228] ;  /* 0x00008a00ff087b82 */ /* 0x000e660000000a00 */
[----:B------:R-:W-:Y:S01]  /*0200*/  IMAD.WIDE R20, R17, 0x4, R2 ;  /* 0x0000000411147825 */ /* 0x000fe200078e0202 */
[----:B------:R-:W2:Y:S04]  /*0210*/  @!P0 LDG.E.EL R12, desc[UR4][R4.64] ;  /* 0x00000004040c8981 */ /* 0x000ea8000c2e1900 */
[----:B------:R4:W5:Y:S01]  /*0220*/  @!P0 LDG.E.EL R15, desc[UR4][R20.64] ;  /* 0x00000004140f8981 */ /* 0x000962000c2e1900 */
[----:B------:R-:W1:Y:S01]  /*0230*/  LDC.64 R10, c[0x0][0x230] ;  /* 0x00008c00ff0a7b82 */ /* 0x000e620000000a00 */
[----:B------:R-:W-:Y:S01]  /*0240*/  CS2R R2, SRZ ;  /* 0x0000000000027805 */ /* 0x000fe2000001ff00 */
[----:B---3--:R-:W-:-:S04]  /*0250*/  IMAD.WIDE R18, R7, 0x4, R22 ;  /* 0x0000000407127825 */ /* 0x008fc800078e0216 */
[----:B------:R-:W-:Y:S01]  /*0260*/  IMAD.WIDE R22, R17, 0x4, R22 ;  /* 0x0000000411167825 */ /* 0x000fe200078e0216 */
[----:B------:R-:W3:Y:S03]  /*0270*/  @!P0 LDG.E.EL R13, desc[UR4][R18.64] ;  /* 0x00000004120d8981 */ /* 0x000ee6000c2e1900 */
[----:B----4-:R-:W-:Y:S01]  /*0280*/  IMAD.WIDE R20, R0, 0x4, R24 ;  /* 0x0000000400147825 */ /* 0x010fe200078e0218 */
[----:B------:R-:W4:Y:S04]  /*0290*/  @!P0 LDG.E.EL R14, desc[UR4][R22.64] ;  /* 0x00000004160e8981 */ /* 0x000f28000c2e1900 */
[----:B------:R-:W3:Y:S01]  /*02a0*/  @!P0 LDG.E.64 R2, desc[UR4][R20.64] ;  /* 0x0000000414028981 */ /* 0x000ee2000c1e1b00 */
[----:B-1----:R-:W-:-:S04]  /*02b0*/  IMAD.WIDE R4, R7, 0x4, R8 ;  /* 0x0000000407047825 */ /* 0x002fc800078e0208 */
[----:B------:R-:W-:-:S04]  /*02c0*/  IMAD.WIDE R8, R17, 0x4, R8 ;  /* 0x0000000411087825 */ /* 0x000fc800078e0208 */
[----:B0-----:R-:W-:-:S04]  /*02d0*/  IMAD.WIDE R6, R7, 0x4, R10 ;  /* 0x0000000407067825 */ /* 0x001fc800078e020a */
[----:B------:R-:W-:Y:S01]  /*02e0*/  IMAD.WIDE R24, R17, 0x4, R10 ;  /* 0x0000000411187825 */ /* 0x000fe200078e020a */
[----:B------:R-:W-:Y:S02]  /*02f0*/  CS2R R16, SRZ ;  /* 0x0000000000107805 */ /* 0x000fe4000001ff00 */
[----:B------:R-:W-:-:S04]  /*0300*/  CS2R R10, SRZ ;  /* 0x00000000000a7805 */ /* 0x000fc8000001ff00 */
[----:B------:R0:W4:Y:S04]  /*0310*/  @!P0 LDG.E.EL R16, desc[UR4][R4.64] ;  /* 0x0000000404108981 */ /* 0x000128000c2e1900 */
[----:B------:R-:W4:Y:S04]  /*0320*/  @!P0 LDG.E.EL R17, desc[UR4][R8.64] ;  /* 0x0000000408118981 */ /* 0x000f28000c2e1900 */
[----:B------:R1:W4:Y:S01]  /*0330*/  @!P0 LDG.E.EL R11, desc[UR4][R6.64] ;  /* 0x00000004060b8981 */ /* 0x000322000c2e1900 */
[----:B0-----:R-:W0:Y:S03]  /*0340*/  LDC.64 R4, c[0x0][0x238] ;  /* 0x00008e00ff047b82 */ /* 0x001e260000000a00 */
[----:B------:R-:W4:Y:S01]  /*0350*/  @!P0 LDG.E.EL R10, desc[UR4][R24.64] ;  /* 0x00000004180a8981 */ /* 0x000f22000c2e1900 */
[----:B-1----:R-:W-:Y:S01]  /*0360*/  HFMA2.MMA R6, -RZ, RZ, 1.625, 0 ;  /* 0x3e800000ff067435 */ /* 0x002fe200000001ff */
[----:B0-----:R-:W-:-:S04]  /*0370*/  IMAD.WIDE R4, R0, 0x4, R4 ;  /* 0x0000000400047825 */ /* 0x001fc800078e0204 */
[----:B--2---:R-:W-:Y:S01]  /*0380*/  FADD R12, R12, 0.0010000000474974513054 ;  /* 0x3a83126f0c0c7421 */ /* 0x004fe20000000000 */
[----:B-----5:R-:W-:-:S03]  /*0390*/  FADD R15, R15, 0.0010000000474974513054 ;  /* 0x3a83126f0f0f7421 */ /* 0x020fc60000000000 */
[----:B------:R-:W0:Y:S08]  /*03a0*/  MUFU.SQRT R18, R12 ;  /* 0x0000000c00127308 */ /* 0x000e300000002000 */
[----:B------:R-:W1:Y:S01]  /*03b0*/  MUFU.SQRT R19, R15 ;  /* 0x0000000f00137308 */ /* 0x000e620000002000 */
[C---:B0-----:R-:W-:Y:S02]  /*03c0*/  FSETP.GT.AND P1, PT, R18.reuse, 8.50705917302346158658e+37, PT ;  /* 0x7e8000001200780b */ /* 0x041fe40003f24000 */
[----:B------:R-:W-:-:S02]  /*03d0*/  FSETP.GEU.AND P3, PT, R18, 1.175494350822287508e-38, PT ;  /* 0x008000001200780b */ /* 0x000fc40003f6e000 */
[C---:B-1----:R-:W-:Y:S02]  /*03e0*/  FSETP.GT.AND P2, PT, R19.reuse, 8.50705917302346158658e+37, PT ;  /* 0x7e8000001300780b */ /* 0x042fe40003f44000 */
[----:B------:R-:W-:-:S07]  /*03f0*/  FSETP.GEU.AND P4, PT, R19, 1.175494350822287508e-38, PT ;  /* 0x008000001300780b */ /* 0x000fce0003f8e000 */
[----:B------:R-:W-:-:S04]  /*0400*/  @P1 FMUL R18, R18, 0.25 ;  /* 0x3e80000012121820 */ /* 0x000fc80000400000 */
[----:B------:R-:W-:Y:S01]  /*0410*/  @!P3 FMUL R18, R18, 16777216 ;  /* 0x4b8000001212b820 */ /* 0x000fe20000400000 */
[----:B------:R-:W-:-:S04]  /*0420*/  @P2 FMUL R19, R19, 0.25 ;  /* 0x3e80000013132820 */ /* 0x000fc80000400000 */
[----:B------:R-:W-:Y:S01]  /*0430*/  @!P4 FMUL R19, R19, 16777216 ;  /* 0x4b8000001313c820 */ /* 0x000fe20000400000 */
[----:B------:R-:W0:Y:S01]  /*0440*/  MUFU.RCP R18, R18 ;  /* 0x0000001200127308 */ /* 0x000e220000001000 */
[----:B------:R-:W-:-:S07]  /*0450*/  FSEL R7, R6, 1, P1 ;  /* 0x3f80000006077808 */ /* 0x000fce0000800000 */
[----:B------:R-:W1:Y:S01]  /*0460*/  MUFU.RCP R19, R19 ;  /* 0x0000001300137308 */ /* 0x000e620000001000 */
[----:B------:R-:W-:Y:S01]  /*0470*/  FSEL R6, R6, 1, P2 ;  /* 0x3f80000006067808 */ /* 0x000fe20001000000 */
[----:B------:R-:W-:-:S04]  /*0480*/  @!P3 FMUL R7, R7, 16777216 ;  /* 0x4b8000000707b820 */ /* 0x000fc80000400000 */
[----:B------:R-:W-:Y:S01]  /*0490*/  @!P4 FMUL R6, R6, 16777216 ;  /* 0x4b8000000606c820 */ /* 0x000fe20000400000 */
[----:B---3--:R-:W-:Y:S01]  /*04a0*/  FADD R2, -R13, R2 ;  /* 0x000000020d027221 */ /* 0x008fe20000000100 */
[----:B----4-:R-:W-:Y:S01]  /*04b0*/  FADD R3, -R14, R3 ;  /* 0x000000030e037221 */ /* 0x010fe20000000100 */
[----:B0-----:R-:W-:Y:S01]  /*04c0*/  FMUL R7, R18, R7 ;  /* 0x0000000712077220 */ /* 0x001fe20000400000 */
[----:B-1----:R-:W-:-:S03]  /*04d0*/  FMUL R6, R19, R6 ;  /* 0x0000000613067220 */ /* 0x002fc60000400000 */
[----:B------:R-:W-:Y:S01]  /*04e0*/  FMUL R2, R2, R7 ;  /* 0x0000000702027220 */ /* 0x000fe20000400000 */
[----:B------:R-:W-:-:S03]  /*04f0*/  FMUL R3, R3, R6 ;  /* 0x0000000603037220 */ /* 0x000fc60000400000 */
[----:B------:R-:W-:Y:S01]  /*0500*/  FFMA R2, R2, R16, R11 ;  /* 0x0000001002027223 */ /* 0x000fe2000000000b */
[----:B------:R-:W-:-:S04]  /*0510*/  FFMA R3, R3, R17, R10 ;  /* 0x0000001103037223 */ /* 0x000fc8000000000a */
[C---:B------:R-:W-:Y:S02]  /*0520*/  FSETP.GEU.AND P1, PT, R2.reuse, RZ, PT ;  /* 0x000000ff0200720b */ /* 0x040fe40003f2e000 */
[C---:B------:R-:W-:Y:S02]  /*0530*/  FSETP.GEU.AND P2, PT, R3.reuse, RZ, PT ;  /* 0x000000ff0300720b */ /* 0x040fe40003f4e000 */
[----:B------:R-:W-:Y:S02]  /*0540*/  FSEL R2, R2, RZ, P1 ;  /* 0x000000ff02027208 */ /* 0x000fe40000800000 */
[----:B------:R-:W-:Y:S01]  /*0550*/  FSEL R3, R3, RZ, P2 ;  /* 0x000000ff03037208 */ /* 0x000fe20001000000 */
[----:B------:R-:W-:Y:S08]  /*0560*/  @P0 EXIT ;  /* 0x000000000000094d */ /* 0x000ff00003800000 */
[----:B------:R-:W-:Y:S01]  /*0570*/  STG.E.64 desc[UR4][R4.64], R2 ;  /* 0x0000000204007986 */ /* 0x000fe2000c101b04 */
[----:B------:R-:W-:Y:S05]  /*0580*/  EXIT ;  /* 0x000000000000794d */ /* 0x000fea0003800000 */
.L_x_0:
[----:B------:R-:W-:-:S00]  /*0590*/  BRA `(.L_x_0) ;  /* 0xfffffffc00fc7947 */ /* 0x000fc0000383ffff */
[----:B------:R-:W-:-:S00]  /*05a0*/  NOP ;  /* 0x0000000000007918 */ /* 0x000fc00000000000 */
        /* <DEDUP_REMOVED lines=13> */
.L_x_1:


//--------------------- .nv.global.init           --------------------------
	.section	.nv.global.init,"aw",@progbits
.nv.global.init:
	.type		_$_str,@object
	.size		_$_str,(_$_str_$_2 - _$_str)
_$_str:
        /*0000*/ 	.byte	0x5f, 0x5f, 0x43, 0x55, 0x44, 0x41, 0x5f, 0x46, 0x54, 0x5a, 0x00
	.type		_$_str_$_2,@object
	.size		_$_str_$_2,(.L_1 - _$_str_$_2)
_$_str_$_2:
        /*000b*/ 	.byte	0x5f, 0x5f, 0x43, 0x55, 0x44, 0x41, 0x5f, 0x50, 0x52, 0x45, 0x43, 0x5f, 0x53, 0x51, 0x52, 0x54
        /*001b*/ 	.byte	0x00
.L_1:


//--------------------- .nv.constant0.triton_poi_fused__native_batch_norm_legit_no_training_relu_14 --------------------------
	.section	.nv.constant0.triton_poi_fused__native_batch_norm_legit_no_training_relu_14,"a",@progbits
	.sectionflags	@""
	.align	4
.nv.constant0.triton_poi_fused__native_batch_norm_legit_no_training_relu_14:
	.zero		580
